//
// Generated by NVIDIA NVVM Compiler
//
// Compiler Build ID: CL-36424714
// Cuda compilation tools, release 13.0, V13.0.88
// Based on NVVM 20.0.0
//

.version 9.0
.target sm_100
.address_size 64

	// .globl	_Z12multiStageTCPK6__halfS1_Pfiii
// _ZZ12multiStageTCPK6__halfS1_PfiiiE2As has been demoted
// _ZZ12multiStageTCPK6__halfS1_PfiiiE2Bs has been demoted

.visible .entry _Z12multiStageTCPK6__halfS1_Pfiii(
	.param .u64 .ptr .align 1 _Z12multiStageTCPK6__halfS1_Pfiii_param_0,
	.param .u64 .ptr .align 1 _Z12multiStageTCPK6__halfS1_Pfiii_param_1,
	.param .u64 .ptr .align 1 _Z12multiStageTCPK6__halfS1_Pfiii_param_2,
	.param .u32 _Z12multiStageTCPK6__halfS1_Pfiii_param_3,
	.param .u32 _Z12multiStageTCPK6__halfS1_Pfiii_param_4,
	.param .u32 _Z12multiStageTCPK6__halfS1_Pfiii_param_5
)
{
	.reg .pred 	%p<29>;
	.reg .b32 	%r<95>;
	.reg .b32 	%f<43>;
	.reg .b64 	%rd<5>;
	// demoted variable
	.shared .align 2 .b8 _ZZ12multiStageTCPK6__halfS1_PfiiiE2As[6912];
	// demoted variable
	.shared .align 2 .b8 _ZZ12multiStageTCPK6__halfS1_PfiiiE2Bs[6912];
	ld.param.u64 	%rd1, [_Z12multiStageTCPK6__halfS1_Pfiii_param_2];
	ld.param.u32 	%r31, [_Z12multiStageTCPK6__halfS1_Pfiii_param_3];
	ld.param.u32 	%r32, [_Z12multiStageTCPK6__halfS1_Pfiii_param_4];
	ld.param.u32 	%r33, [_Z12multiStageTCPK6__halfS1_Pfiii_param_5];
	mov.u32 	%r1, %tid.x;
	shr.u32 	%r34, %r1, 5;
	shr.u32 	%r2, %r1, 7;
	and.b32  	%r3, %r34, 3;
	shr.s32 	%r35, %r33, 31;
	shr.u32 	%r36, %r35, 28;
	add.s32 	%r37, %r33, %r36;
	shr.s32 	%r4, %r37, 4;
	setp.lt.s32 	%p1, %r33, 16;
	mov.f32 	%f35, 0f00000000;
	mov.f32 	%f36, %f35;
	mov.f32 	%f37, %f35;
	mov.f32 	%f38, %f35;
	mov.f32 	%f39, %f35;
	mov.f32 	%f40, %f35;
	mov.f32 	%f41, %f35;
	mov.f32 	%f42, %f35;
	@%p1 bra 	$L__BB0_31;
	min.s32 	%r39, %r4, 3;
	mov.u32 	%r40, %ntid.x;
	max.s32 	%r5, %r39, 1;
	add.s32 	%r6, %r1, %r40;
	max.u32 	%r41, %r6, 1024;
	setp.lt.u32 	%p2, %r6, 1024;
	selp.u32 	%r42, 1, 0, %p2;
	add.s32 	%r43, %r6, %r42;
	sub.s32 	%r44, %r41, %r43;
	div.u32 	%r45, %r44, %r40;
	add.s32 	%r7, %r45, %r42;
	and.b32  	%r8, %r7, 3;
	add.s32 	%r9, %r6, %r40;
	add.s32 	%r10, %r9, %r40;
	shl.b32 	%r11, %r40, 2;
	mov.b32 	%r85, 0;
$L__BB0_2:
	setp.eq.s32 	%p3, %r8, 3;
	mov.u32 	%r86, %r1;
	@%p3 bra 	$L__BB0_6;
	setp.eq.s32 	%p4, %r8, 0;
	// begin inline asm
	trap;
	// end inline asm
	mov.u32 	%r86, %r6;
	@%p4 bra 	$L__BB0_6;
	setp.eq.s32 	%p5, %r8, 1;
	// begin inline asm
	trap;
	// end inline asm
	mov.u32 	%r86, %r9;
	@%p5 bra 	$L__BB0_6;
	// begin inline asm
	trap;
	// end inline asm
	mov.u32 	%r86, %r10;
$L__BB0_6:
	setp.lt.u32 	%p6, %r7, 3;
	@%p6 bra 	$L__BB0_8;
$L__BB0_7:
	// begin inline asm
	trap;
	// end inline asm
	// begin inline asm
	trap;
	// end inline asm
	// begin inline asm
	trap;
	// end inline asm
	// begin inline asm
	trap;
	// end inline asm
	add.s32 	%r86, %r11, %r86;
	setp.lt.u32 	%p7, %r86, 1024;
	@%p7 bra 	$L__BB0_7;
$L__BB0_8:
	setp.eq.s32 	%p8, %r8, 3;
	mov.u32 	%r88, %r1;
	@%p8 bra 	$L__BB0_12;
	setp.eq.s32 	%p9, %r8, 0;
	// begin inline asm
	trap;
	// end inline asm
	mov.u32 	%r88, %r6;
	@%p9 bra 	$L__BB0_12;
	setp.eq.s32 	%p10, %r8, 1;
	// begin inline asm
	trap;
	// end inline asm
	mov.u32 	%r88, %r9;
	@%p10 bra 	$L__BB0_12;
	// begin inline asm
	trap;
	// end inline asm
	mov.u32 	%r88, %r10;
$L__BB0_12:
	setp.lt.u32 	%p11, %r7, 3;
	@%p11 bra 	$L__BB0_14;
$L__BB0_13:
	// begin inline asm
	trap;
	// end inline asm
	// begin inline asm
	trap;
	// end inline asm
	// begin inline asm
	trap;
	// end inline asm
	// begin inline asm
	trap;
	// end inline asm
	add.s32 	%r88, %r11, %r88;
	setp.lt.u32 	%p12, %r88, 1024;
	@%p12 bra 	$L__BB0_13;
$L__BB0_14:
	// begin inline asm
	cp.async.commit_group;
	// end inline asm
	add.s32 	%r85, %r85, 1;
	setp.eq.s32 	%p13, %r85, %r5;
	@%p13 bra 	$L__BB0_15;
	bra.uni 	$L__BB0_2;
$L__BB0_15:
	shl.b32 	%r47, %r3, 5;
	mov.u32 	%r48, _ZZ12multiStageTCPK6__halfS1_PfiiiE2Bs;
	add.s32 	%r14, %r48, %r47;
	mov.b32 	%r90, 0;
	mov.f32 	%f35, 0f00000000;
	add.s32 	%r49, %r4, -3;
	mov.f32 	%f36, %f35;
	mov.f32 	%f37, %f35;
	mov.f32 	%f38, %f35;
	mov.f32 	%f39, %f35;
	mov.f32 	%f40, %f35;
	mov.f32 	%f41, %f35;
	mov.f32 	%f42, %f35;
$L__BB0_16:
	setp.ge.s32 	%p14, %r90, %r49;
	@%p14 bra 	$L__BB0_30;
	setp.eq.s32 	%p15, %r8, 3;
	mov.u32 	%r91, %r1;
	@%p15 bra 	$L__BB0_21;
	setp.eq.s32 	%p16, %r8, 0;
	// begin inline asm
	trap;
	// end inline asm
	mov.u32 	%r91, %r6;
	@%p16 bra 	$L__BB0_21;
	setp.eq.s32 	%p17, %r8, 1;
	// begin inline asm
	trap;
	// end inline asm
	mov.u32 	%r91, %r9;
	@%p17 bra 	$L__BB0_21;
	// begin inline asm
	trap;
	// end inline asm
	mov.u32 	%r91, %r10;
$L__BB0_21:
	setp.lt.u32 	%p18, %r7, 3;
	@%p18 bra 	$L__BB0_23;
$L__BB0_22:
	// begin inline asm
	trap;
	// end inline asm
	// begin inline asm
	trap;
	// end inline asm
	// begin inline asm
	trap;
	// end inline asm
	// begin inline asm
	trap;
	// end inline asm
	add.s32 	%r91, %r91, %r11;
	setp.lt.u32 	%p19, %r91, 1024;
	@%p19 bra 	$L__BB0_22;
$L__BB0_23:
	setp.eq.s32 	%p20, %r8, 3;
	mov.u32 	%r93, %r1;
	@%p20 bra 	$L__BB0_27;
	setp.eq.s32 	%p21, %r8, 0;
	// begin inline asm
	trap;
	// end inline asm
	mov.u32 	%r93, %r6;
	@%p21 bra 	$L__BB0_27;
	setp.eq.s32 	%p22, %r8, 1;
	// begin inline asm
	trap;
	// end inline asm
	mov.u32 	%r93, %r9;
	@%p22 bra 	$L__BB0_27;
	// begin inline asm
	trap;
	// end inline asm
	mov.u32 	%r93, %r10;
$L__BB0_27:
	setp.lt.u32 	%p23, %r7, 3;
	@%p23 bra 	$L__BB0_29;
$L__BB0_28:
	// begin inline asm
	trap;
	// end inline asm
	// begin inline asm
	trap;
	// end inline asm
	// begin inline asm
	trap;
	// end inline asm
	// begin inline asm
	trap;
	// end inline asm
	add.s32 	%r93, %r11, %r93;
	setp.lt.u32 	%p24, %r93, 1024;
	@%p24 bra 	$L__BB0_28;
$L__BB0_29:
	// begin inline asm
	cp.async.commit_group;
	// end inline asm
$L__BB0_30:
	mul.hi.u32 	%r50, %r90, -1431655765;
	shr.u32 	%r51, %r50, 1;
	mul.lo.s32 	%r52, %r51, 3;
	sub.s32 	%r53, %r90, %r52;
	// begin inline asm
	cp.async.wait_group 2;
	// end inline asm
	bar.sync 	0;
	shl.b32 	%r54, %r2, 5;
	mov.u32 	%r55, _ZZ12multiStageTCPK6__halfS1_PfiiiE2As;
	add.s32 	%r56, %r55, %r54;
	mul.lo.s32 	%r57, %r53, 2304;
	add.s32 	%r58, %r56, %r57;
	mov.b32 	%r59, 72;
	wmma.load.a.sync.aligned.row.m16n16k16.shared.f16 	{%r60, %r61, %r62, %r63, %r64, %r65, %r66, %r67}, [%r58], %r59;
	add.s32 	%r68, %r14, %r57;
	wmma.load.b.sync.aligned.row.m16n16k16.shared.f16 	{%r69, %r70, %r71, %r72, %r73, %r74, %r75, %r76}, [%r68], %r59;
	wmma.mma.sync.aligned.row.row.m16n16k16.f32.f32 {%f42, %f41, %f40, %f39, %f38, %f37, %f36, %f35}, {%r60, %r61, %r62, %r63, %r64, %r65, %r66, %r67}, {%r69, %r70, %r71, %r72, %r73, %r74, %r75, %r76}, {%f42, %f41, %f40, %f39, %f38, %f37, %f36, %f35};
	bar.sync 	0;
	add.s32 	%r90, %r90, 1;
	setp.ne.s32 	%p25, %r90, %r4;
	@%p25 bra 	$L__BB0_16;
$L__BB0_31:
	shl.b32 	%r77, %r2, 4;
	mov.u32 	%r78, %ctaid.y;
	shl.b32 	%r79, %r78, 6;
	add.s32 	%r29, %r77, %r79;
	shl.b32 	%r80, %r3, 4;
	mov.u32 	%r81, %ctaid.x;
	shl.b32 	%r82, %r81, 6;
	or.b32  	%r83, %r80, %r82;
	setp.ge.s32 	%p26, %r29, %r31;
	setp.ge.s32 	%p27, %r83, %r32;
	or.pred  	%p28, %p26, %p27;
	@%p28 bra 	$L__BB0_33;
	mad.lo.s32 	%r84, %r32, %r29, %r83;
	cvta.to.global.u64 	%rd2, %rd1;
	mul.wide.s32 	%rd3, %r84, 4;
	add.s64 	%rd4, %rd2, %rd3;
	wmma.store.d.sync.aligned.row.m16n16k16.global.f32 	[%rd4], {%f42, %f41, %f40, %f39, %f38, %f37, %f36, %f35}, %r32;
$L__BB0_33:
	ret;

}


// ===== COMPILED SASS (sm_100) =====

	.target	sm_100

	.elftype	@"ET_EXEC"


//--------------------- .note.nv.tkinfo           --------------------------
	.section	.note.nv.tkinfo,"",@"SHT_NOTE"
	.sectionflags	@"SHF_NOTE_NV_TKINFO"
	.tkinfo
        /*0018*/ 	.word	0x00000002
        /*0030*/ 	.string	""
        /*0030*/ 	.string	"ptxas"
        /*0030*/ 	.string	"Cuda compilation tools, release 13.0, V13.0.88"
        /*0030*/ 	.string	"Build cuda_13.0.r13.0/compiler.36424714_0"
        /*0030*/ 	.string	"-arch sm_100 -m 64 "



//--------------------- .note.nv.cuinfo           --------------------------
	.section	.note.nv.cuinfo,"",@"SHT_NOTE"
	.sectionflags	@"SHF_NOTE_NV_CUINFO"
        /*0018*/ 	.short	0x0002
        /*001a*/ 	.short	0x0064
        /*001c*/ 	.short	0x0082
	.zero		2


//--------------------- .nv.info                  --------------------------
	.section	.nv.info,"",@"SHT_CUDA_INFO"
	.align	4


	//----- nvinfo : EIATTR_REGCOUNT
	.align		4
        /*0000*/ 	.byte	0x04, 0x2f
        /*0002*/ 	.short	(.L_1 - .L_0)
	.align		4
.L_0:
        /*0004*/ 	.word	index@(_Z12multiStageTCPK6__halfS1_Pfiii)
        /*0008*/ 	.word	0x0000001d


	//----- nvinfo : EIATTR_FRAME_SIZE
	.align		4
.L_1:
        /*000c*/ 	.byte	0x04, 0x11
        /*000e*/ 	.short	(.L_3 - .L_2)
	.align		4
.L_2:
        /*0010*/ 	.word	index@(_Z12multiStageTCPK6__halfS1_Pfiii)
        /*0014*/ 	.word	0x00000000


	//----- nvinfo : EIATTR_MIN_STACK_SIZE
	.align		4
.L_3:
        /*0018*/ 	.byte	0x04, 0x12
        /*001a*/ 	.short	(.L_5 - .L_4)
	.align		4
.L_4:
        /*001c*/ 	.word	index@(_Z12multiStageTCPK6__halfS1_Pfiii)
        /*0020*/ 	.word	0x00000000
.L_5:


//--------------------- .nv.compat                --------------------------
	.section	.nv.compat,"",@"SHT_CUDA_COMPAT_INFO"
	.align	4
        /*0000*/ 	.byte	0x02, 0x09, 0x00, 0x00, 0x02, 0x02, 0x01, 0x00, 0x02, 0x05, 0x05, 0x00, 0x03, 0x07, 0x01, 0x01
        /*0010*/ 	.byte	0x02, 0x03, 0x00, 0x00, 0x02, 0x06, 0x01, 0x00, 0x04, 0x0b, 0x08, 0x00, 0x09, 0x00, 0x00, 0x00
        /*0020*/ 	.byte	0x00, 0x00, 0x00, 0x00


//--------------------- .nv.info._Z12multiStageTCPK6__halfS1_Pfiii --------------------------
	.section	.nv.info._Z12multiStageTCPK6__halfS1_Pfiii,"",@"SHT_CUDA_INFO"
	.sectionflags	@""
	.align	4


	//----- nvinfo : EIATTR_CUDA_API_VERSION
	.align		4
        /*0000*/ 	.byte	0x04, 0x37
        /*0002*/ 	.short	(.L_7 - .L_6)
.L_6:
        /*0004*/ 	.word	0x00000082


	//----- nvinfo : EIATTR_KPARAM_INFO
	.align		4
.L_7:
        /*0008*/ 	.byte	0x04, 0x17
        /*000a*/ 	.short	(.L_9 - .L_8)
.L_8:
        /*000c*/ 	.word	0x00000000
        /*0010*/ 	.short	0x0005
        /*0012*/ 	.short	0x0020
        /*0014*/ 	.byte	0x00, 0xf0, 0x11, 0x00


	//----- nvinfo : EIATTR_KPARAM_INFO
	.align		4
.L_9:
        /*0018*/ 	.byte	0x04, 0x17
        /*001a*/ 	.short	(.L_11 - .L_10)
.L_10:
        /*001c*/ 	.word	0x00000000
        /*0020*/ 	.short	0x0004
        /*0022*/ 	.short	0x001c
        /*0024*/ 	.byte	0x00, 0xf0, 0x11, 0x00


	//----- nvinfo : EIATTR_KPARAM_INFO
	.align		4
.L_11:
        /*0028*/ 	.byte	0x04, 0x17
        /*002a*/ 	.short	(.L_13 - .L_12)
.L_12:
        /*002c*/ 	.word	0x00000000
        /*0030*/ 	.short	0x0003
        /*0032*/ 	.short	0x0018
        /*0034*/ 	.byte	0x00, 0xf0, 0x11, 0x00


	//----- nvinfo : EIATTR_KPARAM_INFO
	.align		4
.L_13:
        /*0038*/ 	.byte	0x04, 0x17
        /*003a*/ 	.short	(.L_15 - .L_14)
.L_14:
        /*003c*/ 	.word	0x00000000
        /*0040*/ 	.short	0x0002
        /*0042*/ 	.short	0x0010
        /*0044*/ 	.byte	0x00, 0xf5, 0x21, 0x00


	//----- nvinfo : EIATTR_KPARAM_INFO
	.align		4
.L_15:
        /*0048*/ 	.byte	0x04, 0x17
        /*004a*/ 	.short	(.L_17 - .L_16)
.L_16:
        /*004c*/ 	.word	0x00000000
        /*0050*/ 	.short	0x0001
        /*0052*/ 	.short	0x0008
        /*0054*/ 	.byte	0x00, 0xf5, 0x21, 0x00


	//----- nvinfo : EIATTR_KPARAM_INFO
	.align		4
.L_17:
        /*0058*/ 	.byte	0x04, 0x17
        /*005a*/ 	.short	(.L_19 - .L_18)
.L_18:
        /*005c*/ 	.word	0x00000000
        /*0060*/ 	.short	0x0000
        /*0062*/ 	.short	0x0000
        /*0064*/ 	.byte	0x00, 0xf5, 0x21, 0x00


	//----- nvinfo : EIATTR_SPARSE_MMA_MASK
	.align		4
.L_19:
        /*0068*/ 	.byte	0x03, 0x50
        /*006a*/ 	.short	0x0000


	//----- nvinfo : EIATTR_WMMA_USED
	.align		4
        /*006c*/ 	.byte	0x01, 0x2b
	.zero		2


	//----- nvinfo : EIATTR_MAXREG_COUNT
	.align		4
        /*0070*/ 	.byte	0x03, 0x1b
        /*0072*/ 	.short	0x00ff


	//----- nvinfo : EIATTR_NUM_BARRIERS
	.align		4
        /*0074*/ 	.byte	0x02, 0x4c
        /*0076*/ 	.byte	0x01
	.zero		1


	//----- nvinfo : EIATTR_MERCURY_ISA_VERSION
	.align		4
        /*0078*/ 	.byte	0x03, 0x5f
        /*007a*/ 	.short	0x0101


	//----- nvinfo : EIATTR_VRC_CTA_INIT_COUNT
	.align		4
        /*007c*/ 	.byte	0x02, 0x4a
	.zero		1
	.zero		1


	//----- nvinfo : EIATTR_EXIT_INSTR_OFFSETS
	.align		4
        /*0080*/ 	.byte	0x04, 0x1c
        /*0082*/ 	.short	(.L_21 - .L_20)


	//   ....[0]....
.L_20:
        /*0084*/ 	.word	0x00000720


	//   ....[1]....
        /*0088*/ 	.word	0x000008d0


	//----- nvinfo : EIATTR_CRS_STACK_SIZE
	.align		4
.L_21:
        /*008c*/ 	.byte	0x04, 0x1e
        /*008e*/ 	.short	(.L_23 - .L_22)
.L_22:
        /*0090*/ 	.word	0x00000000


	//----- nvinfo : EIATTR_CBANK_PARAM_SIZE
	.align		4
.L_23:
        /*0094*/ 	.byte	0x03, 0x19
        /*0096*/ 	.short	0x0024


	//----- nvinfo : EIATTR_PARAM_CBANK
	.align		4
        /*0098*/ 	.byte	0x04, 0x0a
        /*009a*/ 	.short	(.L_25 - .L_24)
	.align		4
.L_24:
        /*009c*/ 	.word	index@(.nv.constant0._Z12multiStageTCPK6__halfS1_Pfiii)
        /*00a0*/ 	.short	0x0380
        /*00a2*/ 	.short	0x0024


	//----- nvinfo : EIATTR_SW_WAR
	.align		4
.L_25:
        /*00a4*/ 	.byte	0x04, 0x36
        /*00a6*/ 	.short	(.L_27 - .L_26)
.L_26:
        /*00a8*/ 	.word	0x00000008
.L_27:


//--------------------- .nv.callgraph             --------------------------
	.section	.nv.callgraph,"",@"SHT_CUDA_CALLGRAPH"
	.align	4
	.sectionentsize	8
	.align		4
        /*0000*/ 	.word	0x00000000
	.align		4
        /*0004*/ 	.word	0xffffffff
	.align		4
        /*0008*/ 	.word	0x00000000
	.align		4
        /*000c*/ 	.word	0xfffffffe
	.align		4
        /*0010*/ 	.word	0x00000000
	.align		4
        /*0014*/ 	.word	0xfffffffd
	.align		4
        /*0018*/ 	.word	0x00000000
	.align		4
        /*001c*/ 	.word	0xfffffffc


//--------------------- .text._Z12multiStageTCPK6__halfS1_Pfiii --------------------------
	.section	.text._Z12multiStageTCPK6__halfS1_Pfiii,"ax",@progbits
	.align	128
        .global         _Z12multiStageTCPK6__halfS1_Pfiii
        .type           _Z12multiStageTCPK6__halfS1_Pfiii,@function
        .size           _Z12multiStageTCPK6__halfS1_Pfiii,(.L_x_12 - _Z12multiStageTCPK6__halfS1_Pfiii)
        .other          _Z12multiStageTCPK6__halfS1_Pfiii,@"STO_CUDA_ENTRY STV_DEFAULT"
_Z12multiStageTCPK6__halfS1_Pfiii:
.text._Z12multiStageTCPK6__halfS1_Pfiii:
[----:B------:R-:W-:Y:S08]  /*0000*/  LDC R1, c[0x0][0x37c] ;  /* 0x0000df00ff017b82 */ /* 0x000ff00000000800 */
[----:B------:R-:W1:Y:S01]  /*0010*/  LDC R5, c[0x0][0x3a0] ;  /* 0x0000e800ff057b82 */ /* 0x000e620000000800 */
[----:B------:R-:W2:Y:S01]  /*0020*/  S2R R3, SR_TID.X ;  /* 0x0000000000037919 */ /* 0x000ea20000002100 */
[----:B------:R-:W-:-:S02]  /*0030*/  CS2R R10, SRZ ;  /* 0x00000000000a7805 */ /* 0x000fc4000001ff00 */
[----:B------:R-:W-:Y:S02]  /*0040*/  CS2R R8, SRZ ;  /* 0x0000000000087805 */ /* 0x000fe4000001ff00 */
[----:B------:R-:W-:Y:S02]  /*0050*/  CS2R R6, SRZ ;  /* 0x0000000000067805 */ /* 0x000fe4000001ff00 */
[----:B-1----:R-:W-:Y:S02]  /*0060*/  ISETP.GE.AND P0, PT, R5, 0x10, PT ;  /* 0x000000100500780c */ /* 0x002fe40003f06270 */
[----:B------:R-:W-:-:S04]  /*0070*/  SHF.R.S32.HI R20, RZ, 0x1f, R5 ;  /* 0x0000001fff147819 */ /* 0x000fc80000011405 */
[----:B------:R-:W-:Y:S02]  /*0080*/  LEA.HI R20, R20, R5, RZ, 0x4 ;  /* 0x0000000514147211 */ /* 0x000fe400078f20ff */
[----:B------:R-:W-:Y:S02]  /*0090*/  CS2R R4, SRZ ;  /* 0x0000000000047805 */ /* 0x000fe4000001ff00 */
[--C-:B--2---:R-:W-:Y:S02]  /*00a0*/  SHF.R.U32.HI R2, RZ, 0x5, R3.reuse ;  /* 0x00000005ff027819 */ /* 0x104fe40000011603 */
[----:B------:R-:W-:Y:S02]  /*00b0*/  SHF.R.U32.HI R0, RZ, 0x7, R3 ;  /* 0x00000007ff007819 */ /* 0x000fe40000011603 */
[----:B------:R-:W-:Y:S01]  /*00c0*/  LOP3.LUT R2, R2, 0x3, RZ, 0xc0, !PT ;  /* 0x0000000302027812 */ /* 0x000fe200078ec0ff */
[----:B------:R-:W-:Y:S06]  /*00d0*/  @!P0 BRA `(.L_x_0) ;  /* 0x00000004006c8947 */ /* 0x000fec0003800000 */
[----:B------:R-:W1:Y:S01]  /*00e0*/  LDCU UR4, c[0x0][0x360] ;  /* 0x00006c00ff0477ac */ /* 0x000e620008000800 */
[----:B------:R-:W-:Y:S01]  /*00f0*/  SHF.R.S32.HI R20, RZ, 0x4, R20 ;  /* 0x00000004ff147819 */ /* 0x000fe20000011414 */
[----:B------:R-:W-:Y:S01]  /*0100*/  BSSY.RECONVERGENT B0, `(.L_x_1) ;  /* 0x0000027000007945 */ /* 0x000fe20003800200 */
[----:B-1----:R-:W1:Y:S01]  /*0110*/  I2F.U32.RP R8, UR4 ;  /* 0x0000000400087d06 */ /* 0x002e620008209000 */
[----:B------:R-:W-:Y:S01]  /*0120*/  VIADD R3, R3, UR4 ;  /* 0x0000000403037c36 */ /* 0x000fe20008000000 */
[----:B------:R-:W-:-:S04]  /*0130*/  ISETP.NE.U32.AND P2, PT, RZ, UR4, PT ;  /* 0x00000004ff007c0c */ /* 0x000fc8000bf45070 */
[C---:B------:R-:W-:Y:S02]  /*0140*/  ISETP.GE.U32.AND P0, PT, R3.reuse, 0x400, PT ;  /* 0x000004000300780c */ /* 0x040fe40003f06070 */
[----:B------:R-:W-:Y:S02]  /*0150*/  VIMNMX.U32 R6, PT, PT, R3, 0x400, !PT ;  /* 0x0000040003067848 */ /* 0x000fe40007fe0000 */
[----:B------:R-:W-:-:S04]  /*0160*/  SEL R7, RZ, 0x1, P0 ;  /* 0x00000001ff077807 */ /* 0x000fc80000000000 */
[----:B------:R-:W-:Y:S01]  /*0170*/  IADD3 R6, PT, PT, R6, -R3, -R7 ;  /* 0x8000000306067210 */ /* 0x000fe20007ffe807 */
[----:B-1----:R-:W1:Y:S02]  /*0180*/  MUFU.RCP R8, R8 ;  /* 0x0000000800087308 */ /* 0x002e640000001000 */
[----:B-1----:R-:W-:-:S06]  /*0190*/  VIADD R4, R8, 0xffffffe ;  /* 0x0ffffffe08047836 */ /* 0x002fcc0000000000 */
[----:B------:R1:W2:Y:S02]  /*01a0*/  F2I.FTZ.U32.TRUNC.NTZ R5, R4 ;  /* 0x0000000400057305 */ /* 0x0002a4000021f000 */
[----:B-1----:R-:W-:Y:S02]  /*01b0*/  IMAD.MOV.U32 R4, RZ, RZ, RZ ;  /* 0x000000ffff047224 */ /* 0x002fe400078e00ff */
[----:B--2---:R-:W-:-:S04]  /*01c0*/  IMAD.MOV R9, RZ, RZ, -R5 ;  /* 0x000000ffff097224 */ /* 0x004fc800078e0a05 */
[----:B------:R-:W-:-:S04]  /*01d0*/  IMAD R9, R9, UR4, RZ ;  /* 0x0000000409097c24 */ /* 0x000fc8000f8e02ff */
[----:B------:R-:W-:-:S06]  /*01e0*/  IMAD.HI.U32 R5, R5, R9, R4 ;  /* 0x0000000905057227 */ /* 0x000fcc00078e0004 */
[----:B------:R-:W-:-:S04]  /*01f0*/  IMAD.HI.U32 R4, R5, R6, RZ ;  /* 0x0000000605047227 */ /* 0x000fc800078e00ff */
[----:B------:R-:W-:Y:S02]  /*0200*/  IMAD.MOV R3, RZ, RZ, -R4 ;  /* 0x000000ffff037224 */ /* 0x000fe400078e0a04 */
[----:B------:R-:W-:Y:S02]  /*0210*/  IMAD.MOV.U32 R5, RZ, RZ, RZ ;  /* 0x000000ffff057224 */ /* 0x000fe400078e00ff */
[----:B------:R-:W-:-:S05]  /*0220*/  IMAD R6, R3, UR4, R6 ;  /* 0x0000000403067c24 */ /* 0x000fca000f8e0206 */
[----:B------:R-:W-:-:S13]  /*0230*/  ISETP.GE.U32.AND P0, PT, R6, UR4, PT ;  /* 0x0000000406007c0c */ /* 0x000fda000bf06070 */
[----:B------:R-:W-:Y:S02]  /*0240*/  @P0 VIADD R6, R6, -UR4 ;  /* 0x8000000406060c36 */ /* 0x000fe40008000000 */
[----:B------:R-:W-:-:S03]  /*0250*/  @P0 VIADD R4, R4, 0x1 ;  /* 0x0000000104040836 */ /* 0x000fc60000000000 */
[----:B------:R-:W-:-:S13]  /*0260*/  ISETP.GE.U32.AND P1, PT, R6, UR4, PT ;  /* 0x0000000406007c0c */ /* 0x000fda000bf26070 */
[----:B------:R-:W-:Y:S01]  /*0270*/  @P1 VIADD R4, R4, 0x1 ;  /* 0x0000000104041836 */ /* 0x000fe20000000000 */
[----:B------:R-:W-:-:S05]  /*0280*/  @!P2 LOP3.LUT R4, RZ, UR4, RZ, 0x33, !PT ;  /* 0x00000004ff04ac12 */ /* 0x000fca000f8e33ff */
[----:B------:R-:W-:Y:S01]  /*0290*/  IMAD.IADD R3, R7, 0x1, R4 ;  /* 0x0000000107037824 */ /* 0x000fe200078e0204 */
[----:B------:R-:W-:-:S04]  /*02a0*/  VIMNMX R4, PT, PT, R20, 0x3, PT ;  /* 0x0000000314047848 */ /* 0x000fc80003fe0100 */
[----:B------:R-:W-:Y:S02]  /*02b0*/  LOP3.LUT R26, R3, 0x3, RZ, 0xc0, !PT ;  /* 0x00000003031a7812 */ /* 0x000fe400078ec0ff */
[----:B------:R-:W-:Y:S02]  /*02c0*/  VIMNMX R4, PT, PT, R4, 0x1, !PT ;  /* 0x0000000104047848 */ /* 0x000fe40007fe0100 */
[----:B------:R-:W-:-:S13]  /*02d0*/  ISETP.NE.AND P0, PT, R26, 0x3, PT ;  /* 0x000000031a00780c */ /* 0x000fda0003f05270 */
.L_x_5:
[----:B------:R-:W-:Y:S05]  /*02e0*/  @P0 BRA `(.L_x_2) ;  /* 0x00000004008c0947 */ /* 0x000fea0003800000 */
[----:B------:R-:W-:-:S13]  /*02f0*/  ISETP.GE.U32.AND P0, PT, R3, 0x3, PT ;  /* 0x000000030300780c */ /* 0x000fda0003f06070 */
[----:B------:R-:W-:Y:S05]  /*0300*/  @P0 BRA `(.L_x_3) ;  /* 0x0000000400800947 */ /* 0x000fea0003800000 */
[----:B------:R-:W-:-:S13]  /*0310*/  ISETP.NE.AND P0, PT, R26, 0x3, PT ;  /* 0x000000031a00780c */ /* 0x000fda0003f05270 */
[----:B------:R-:W-:Y:S05]  /*0320*/  @P0 BRA `(.L_x_4) ;  /* 0x0000000400740947 */ /* 0x000fea0003800000 */
[----:B------:R-:W-:Y:S01]  /*0330*/  VIADD R5, R5, 0x1 ;  /* 0x0000000105057836 */ /* 0x000fe20000000000 */
[----:B------:R-:W0:Y:S04]  /*0340*/  LDGDEPBAR ;  /* 0x00000000000079af */ /* 0x000e280000000000 */
[----:B------:R-:W-:-:S13]  /*0350*/  ISETP.NE.AND P1, PT, R5, R4, PT ;  /* 0x000000040500720c */ /* 0x000fda0003f25270 */
[----:B------:R-:W-:Y:S05]  /*0360*/  @P1 BRA `(.L_x_5) ;  /* 0xfffffffc00dc1947 */ /* 0x000fea000383ffff */
[----:B------:R-:W-:Y:S05]  /*0370*/  BSYNC.RECONVERGENT B0 ;  /* 0x0000000000007941 */ /* 0x000fea0003800200 */
.L_x_1:
[----:B------:R-:W1:Y:S01]  /*0380*/  S2R R6, SR_LANEID ;  /* 0x0000000000067919 */ /* 0x000e620000000000 */
[----:B------:R-:W2:Y:S01]  /*0390*/  S2UR UR6, SR_CgaCtaId ;  /* 0x00000000000679c3 */ /* 0x000ea20000008800 */
[----:B------:R-:W-:Y:S01]  /*03a0*/  UMOV UR4, 0x400 ;  /* 0x0000040000047882 */ /* 0x000fe20000000000 */
[----:B------:R-:W-:Y:S01]  /*03b0*/  VIADD R24, R20, 0xfffffffd ;  /* 0xfffffffd14187836 */ /* 0x000fe20000000000 */
[----:B------:R-:W-:Y:S01]  /*03c0*/  UIADD3 UR5, UPT, UPT, UR4, 0x1b00, URZ ;  /* 0x00001b0004057890 */ /* 0x000fe2000fffe0ff */
[----:B------:R-:W-:Y:S01]  /*03d0*/  IMAD.MOV.U32 R25, RZ, RZ, RZ ;  /* 0x000000ffff197224 */ /* 0x000fe200078e00ff */
[----:B------:R-:W-:Y:S02]  /*03e0*/  CS2R R10, SRZ ;  /* 0x00000000000a7805 */ /* 0x000fe4000001ff00 */
[----:B------:R-:W-:Y:S01]  /*03f0*/  CS2R R8, SRZ ;  /* 0x0000000000087805 */ /* 0x000fe2000001ff00 */
[----:B--2---:R-:W-:Y:S02]  /*0400*/  ULEA UR4, UR6, UR4, 0x18 ;  /* 0x0000000406047291 */ /* 0x004fe4000f8ec0ff */
[----:B------:R-:W-:-:S04]  /*0410*/  ULEA UR5, UR6, UR5, 0x18 ;  /* 0x0000000506057291 */ /* 0x000fc8000f8ec0ff */
[----:B------:R-:W-:Y:S02]  /*0420*/  LEA R22, R0, UR4, 0x5 ;  /* 0x0000000400167c11 */ /* 0x000fe4000f8e28ff */
[--C-:B-1----:R-:W-:Y:S02]  /*0430*/  SHF.R.U32.HI R4, RZ, 0x3, R6.reuse ;  /* 0x00000003ff047819 */ /* 0x102fe40000011606 */
[----:B------:R-:W-:Y:S02]  /*0440*/  LOP3.LUT R5, R6, 0x7, RZ, 0xc0, !PT ;  /* 0x0000000706057812 */ /* 0x000fe400078ec0ff */
[----:B------:R-:W-:Y:S01]  /*0450*/  SHF.R.U32.HI R6, RZ, 0x4, R6 ;  /* 0x00000004ff067819 */ /* 0x000fe20000011606 */
[----:B------:R-:W-:Y:S01]  /*0460*/  IMAD.SHL.U32 R4, R4, 0x8, RZ ;  /* 0x0000000804047824 */ /* 0x000fe200078e00ff */
[----:B------:R-:W-:-:S03]  /*0470*/  LEA R23, R2, UR5, 0x5 ;  /* 0x0000000502177c11 */ /* 0x000fc6000f8e28ff */
[----:B------:R-:W-:Y:S01]  /*0480*/  IMAD.SHL.U32 R6, R6, 0x8, RZ ;  /* 0x0000000806067824 */ /* 0x000fe200078e00ff */
[----:B------:R-:W-:-:S05]  /*0490*/  LOP3.LUT R5, R4, 0x8, R5, 0xe2, !PT ;  /* 0x0000000804057812 */ /* 0x000fca00078ee205 */
[----:B------:R-:W-:Y:S01]  /*04a0*/  IMAD R21, R5, 0x48, R6 ;  /* 0x0000004805157824 */ /* 0x000fe200078e0206 */
[----:B------:R-:W-:Y:S02]  /*04b0*/  CS2R R6, SRZ ;  /* 0x0000000000067805 */ /* 0x000fe4000001ff00 */
[----:B------:R-:W-:Y:S01]  /*04c0*/  CS2R R4, SRZ ;  /* 0x0000000000047805 */ /* 0x000fe2000001ff00 */
[----:B------:R-:W-:-:S07]  /*04d0*/  IMAD.SHL.U32 R21, R21, 0x2, RZ ;  /* 0x0000000215157824 */ /* 0x000fce00078e00ff */
.L_x_10:
[----:B------:R-:W-:Y:S01]  /*04e0*/  ISETP.GE.AND P0, PT, R25, R24, PT ;  /* 0x000000181900720c */ /* 0x000fe20003f06270 */
[----:B------:R-:W-:-:S12]  /*04f0*/  BSSY.RECONVERGENT B0, `(.L_x_6) ;  /* 0x0000007000007945 */ /* 0x000fd80003800200 */
[----:B------:R-:W-:Y:S05]  /*0500*/  @P0 BRA `(.L_x_7) ;  /* 0x0000000000140947 */ /* 0x000fea0003800000 */
[----:B------:R-:W-:-:S13]  /*0510*/  ISETP.NE.AND P0, PT, R26, 0x3, PT ;  /* 0x000000031a00780c */ /* 0x000fda0003f05270 */
[----:B------:R-:W-:Y:S05]  /*0520*/  @P0 BRA `(.L_x_8) ;  /* 0x0000000000f00947 */ /* 0x000fea0003800000 */
[----:B------:R-:W-:-:S13]  /*0530*/  ISETP.GE.U32.AND P0, PT, R3, 0x3, PT ;  /* 0x000000030300780c */ /* 0x000fda0003f06070 */
[----:B------:R-:W-:Y:S05]  /*0540*/  @P0 BRA `(.L_x_9) ;  /* 0x0000000000e40947 */ /* 0x000fea0003800000 */
[----:B------:R-:W0:Y:S02]  /*0550*/  LDGDEPBAR ;  /* 0x00000000000079af */ /* 0x000e240000000000 */
.L_x_7:
[----:B------:R-:W-:Y:S05]  /*0560*/  BSYNC.RECONVERGENT B0 ;  /* 0x0000000000007941 */ /* 0x000fea0003800200 */
.L_x_6:
[----:B------:R-:W-:-:S04]  /*0570*/  DEPBAR.LE SB0, 0x2 ;  /* 0x000080800000791a */ /* 0x000fc80000000000 */
[----:B------:R-:W-:Y:S01]  /*0580*/  IMAD.HI.U32 R12, R25, -0x55555555, RZ ;  /* 0xaaaaaaab190c7827 */ /* 0x000fe200078e00ff */
[----:B------:R-:W-:Y:S05]  /*0590*/  WARPSYNC.ALL ;  /* 0x0000000000007948 */ /* 0x000fea0003800000 */
[----:B------:R-:W-:-:S05]  /*05a0*/  SHF.R.U32.HI R12, RZ, 0x1, R12 ;  /* 0x00000001ff0c7819 */ /* 0x000fca000001160c */
[----:B------:R-:W-:Y:S02]  /*05b0*/  IMAD R12, R12, -0x3, R25 ;  /* 0xfffffffd0c0c7824 */ /* 0x000fe400078e0219 */
[----:B------:R-:W-:Y:S02]  /*05c0*/  VIADD R25, R25, 0x1 ;  /* 0x0000000119197836 */ /* 0x000fe40000000000 */
[C---:B------:R-:W-:Y:S02]  /*05d0*/  IMAD R14, R12.reuse, 0x900, R22 ;  /* 0x000009000c0e7824 */ /* 0x040fe400078e0216 */
[----:B------:R-:W-:Y:S01]  /*05e0*/  IMAD R12, R12, 0x900, R23 ;  /* 0x000009000c0c7824 */ /* 0x000fe200078e0217 */
[----:B------:R-:W-:Y:S01]  /*05f0*/  BAR.SYNC.DEFER_BLOCKING 0x0 ;  /* 0x0000000000007b1d */ /* 0x000fe20000010000 */
[--C-:B------:R-:W-:Y:S01]  /*0600*/  IMAD.IADD R14, R14, 0x1, R21.reuse ;  /* 0x000000010e0e7824 */ /* 0x100fe200078e0215 */
[----:B------:R-:W-:Y:S01]  /*0610*/  ISETP.NE.AND P0, PT, R25, R20, PT ;  /* 0x000000141900720c */ /* 0x000fe20003f05270 */
[----:B------:R-:W-:-:S04]  /*0620*/  IMAD.IADD R16, R12, 0x1, R21 ;  /* 0x000000010c107824 */ /* 0x000fc800078e0215 */
[----:B------:R-:W-:Y:S04]  /*0630*/  LDSM.16.M88.4 R12, [R14] ;  /* 0x000000000e0c783b */ /* 0x000fe80000000200 */
[----:B------:R-:W1:Y:S02]  /*0640*/  LDSM.16.MT88.4 R16, [R16] ;  /* 0x000000001010783b */ /* 0x000e640000004200 */
[C---:B-1----:R-:W-:Y:S08]  /*0650*/  HMMA.16816.F32 R4, R12.reuse, R16, R4 ;  /* 0x000000100c04723c */ /* 0x042ff00000001804 */
[----:B------:R-:W-:Y:S01]  /*0660*/  HMMA.16816.F32 R8, R12, R18, R8 ;  /* 0x000000120c08723c */ /* 0x000fe20000001808 */
[----:B------:R-:W-:Y:S06]  /*0670*/  BAR.SYNC.DEFER_BLOCKING 0x0 ;  /* 0x0000000000007b1d */ /* 0x000fec0000010000 */
[----:B------:R-:W-:-:S13]  /*0680*/  @P0 BRA `(.L_x_10) ;  /* 0xfffffffc00940947 */ /* 0x000fda000383ffff */
.L_x_0:
[----:B------:R-:W1:Y:S01]  /*0690*/  S2R R15, SR_CTAID.X ;  /* 0x00000000000f7919 */ /* 0x000e620000002500 */
[----:B------:R-:W2:Y:S01]  /*06a0*/  LDC.64 R12, c[0x0][0x398] ;  /* 0x0000e600ff0c7b82 */ /* 0x000ea20000000a00 */
[----:B------:R-:W3:Y:S01]  /*06b0*/  S2R R3, SR_CTAID.Y ;  /* 0x0000000000037919 */ /* 0x000ee20000002600 */
[----:B-1----:R-:W-:Y:S02]  /*06c0*/  IMAD R14, R15, 0x4, R2 ;  /* 0x000000040f0e7824 */ /* 0x002fe400078e0202 */
[----:B---3--:R-:W-:Y:S02]  /*06d0*/  IMAD R0, R3, 0x4, R0 ;  /* 0x0000000403007824 */ /* 0x008fe400078e0200 */
[----:B------:R-:W-:Y:S02]  /*06e0*/  IMAD.SHL.U32 R14, R14, 0x10, RZ ;  /* 0x000000100e0e7824 */ /* 0x000fe400078e00ff */
[----:B------:R-:W-:-:S03]  /*06f0*/  IMAD.SHL.U32 R0, R0, 0x10, RZ ;  /* 0x0000001000007824 */ /* 0x000fc600078e00ff */
[----:B--2---:R-:W-:-:S04]  /*0700*/  ISETP.GE.AND P0, PT, R14, R13, PT ;  /* 0x0000000d0e00720c */ /* 0x004fc80003f06270 */
[----:B------:R-:W-:-:S13]  /*0710*/  ISETP.GE.OR P0, PT, R0, R12, P0 ;  /* 0x0000000c0000720c */ /* 0x000fda0000706670 */
[----:B------:R-:W-:Y:S05]  /*0720*/  @P0 EXIT ;  /* 0x000000000000094d */ /* 0x000fea0003800000 */
[----:B------:R-:W1:Y:S01]  /*0730*/  S2R R19, SR_LANEID ;  /* 0x0000000000137919 */ /* 0x000e620000000000 */
[----:B------:R-:W2:Y:S01]  /*0740*/  LDC.64 R2, c[0x0][0x390] ;  /* 0x0000e400ff027b82 */ /* 0x000ea20000000a00 */
[----:B------:R-:W-:Y:S01]  /*0750*/  IMAD R15, R0, R13, R14 ;  /* 0x0000000d000f7224 */ /* 0x000fe200078e020e */
[----:B------:R-:W-:Y:S01]  /*0760*/  SHF.R.U32.HI R21, RZ, 0x1, R13 ;  /* 0x00000001ff157819 */ /* 0x000fe2000001160d */
[----:B------:R-:W-:Y:S01]  /*0770*/  IMAD.MOV.U32 R13, RZ, RZ, RZ ;  /* 0x000000ffff0d7224 */ /* 0x000fe200078e00ff */
[----:B------:R-:W-:Y:S05]  /*0780*/  WARPSYNC.ALL ;  /* 0x0000000000007948 */ /* 0x000fea0003800000 */
[----:B------:R-:W3:Y:S01]  /*0790*/  LDC.64 R16, c[0x0][0x358] ;  /* 0x0000d600ff107b82 */ /* 0x000ee20000000a00 */
[----:B--2---:R-:W-:Y:S01]  /*07a0*/  IMAD.WIDE R2, R15, 0x4, R2 ;  /* 0x000000040f027825 */ /* 0x004fe200078e0202 */
[----:B-1----:R-:W-:-:S02]  /*07b0*/  LOP3.LUT R12, R19, 0x3, RZ, 0xc0, !PT ;  /* 0x00000003130c7812 */ /* 0x002fc400078ec0ff */
[----:B------:R-:W-:Y:S02]  /*07c0*/  SHF.R.U32.HI R19, RZ, 0x2, R19 ;  /* 0x00000002ff137819 */ /* 0x000fe40000011613 */
[C---:B---3--:R-:W-:Y:S02]  /*07d0*/  R2UR UR4, R16.reuse ;  /* 0x00000000100472ca */ /* 0x048fe400000e0000 */
[----:B------:R-:W-:Y:S01]  /*07e0*/  R2UR UR5, R17 ;  /* 0x00000000110572ca */ /* 0x000fe200000e0000 */
[----:B------:R-:W-:Y:S01]  /*07f0*/  IMAD.WIDE.U32 R12, R19, R21, R12 ;  /* 0x00000015130c7225 */ /* 0x000fe200078e000c */
[----:B------:R-:W-:Y:S02]  /*0800*/  R2UR UR6, R16 ;  /* 0x00000000100672ca */ /* 0x000fe400000e0000 */
[----:B------:R-:W-:Y:S02]  /*0810*/  R2UR UR7, R17 ;  /* 0x00000000110772ca */ /* 0x000fe400000e0000 */
[----:B------:R-:W-:-:S02]  /*0820*/  LEA R2, P0, R12, R2, 0x3 ;  /* 0x000000020c027211 */ /* 0x000fc400078018ff */
[C---:B------:R-:W-:Y:S02]  /*0830*/  R2UR UR8, R16.reuse ;  /* 0x00000000100872ca */ /* 0x040fe400000e0000 */
[C---:B------:R-:W-:Y:S02]  /*0840*/  R2UR UR9, R17.reuse ;  /* 0x00000000110972ca */ /* 0x040fe400000e0000 */
[----:B------:R-:W-:Y:S02]  /*0850*/  R2UR UR10, R16 ;  /* 0x00000000100a72ca */ /* 0x000fe400000e0000 */
[----:B------:R-:W-:Y:S02]  /*0860*/  R2UR UR11, R17 ;  /* 0x00000000110b72ca */ /* 0x000fe400000e0000 */
[----:B------:R-:W-:-:S03]  /*0870*/  LEA.HI.X R3, R12, R3, R13, 0x3, P0 ;  /* 0x000000030c037211 */ /* 0x000fc600000f1c0d */
[----:B------:R-:W-:Y:S02]  /*0880*/  IMAD.WIDE.U32 R12, R21, 0x40, R2 ;  /* 0x00000040150c7825 */ /* 0x000fe400078e0002 */
[----:B------:R-:W-:Y:S04]  /*0890*/  STG.E.64 desc[UR4][R2.64], R4 ;  /* 0x0000000402007986 */ /* 0x000fe8000c101b04 */
[----:B------:R-:W-:Y:S04]  /*08a0*/  STG.E.64 desc[UR6][R12.64], R6 ;  /* 0x000000060c007986 */ /* 0x000fe8000c101b06 */
[----:B------:R-:W-:Y:S04]  /*08b0*/  STG.E.64 desc[UR8][R2.64+0x20], R8 ;  /* 0x0000200802007986 */ /* 0x000fe8000c101b08 */
[----:B------:R-:W-:Y:S01]  /*08c0*/  STG.E.64 desc[UR10][R12.64+0x20], R10 ;  /* 0x0000200a0c007986 */ /* 0x000fe2000c101b0a */
[----:B------:R-:W-:Y:S05]  /*08d0*/  EXIT ;  /* 0x000000000000794d */ /* 0x000fea0003800000 */
.L_x_9:
[----:B------:R-:W-:Y:S05]  /*08e0*/  BPT.TRAP 0x1 ;  /* 0x000000040000795c */ /* 0x000fea0000300000 */
.L_x_8:
[----:B------:R-:W-:Y:S05]  /*08f0*/  BPT.TRAP 0x1 ;  /* 0x000000040000795c */ /* 0x000fea0000300000 */
.L_x_4:
[----:B------:R-:W-:Y:S05]  /*0900*/  BPT.TRAP 0x1 ;  /* 0x000000040000795c */ /* 0x000fea0000300000 */
.L_x_3:
[----:B------:R-:W-:Y:S05]  /*0910*/  BPT.TRAP 0x1 ;  /* 0x000000040000795c */ /* 0x000fea0000300000 */
.L_x_2:
[----:B------:R-:W-:Y:S05]  /*0920*/  BPT.TRAP 0x1 ;  /* 0x000000040000795c */ /* 0x000fea0000300000 */
.L_x_11:
[----:B------:R-:W-:-:S00]  /*0930*/  BRA `(.L_x_11) ;  /* 0xfffffffc00fc7947 */ /* 0x000fc0000383ffff */
[----:B------:R-:W-:-:S00]  /*0940*/  NOP ;  /* 0x0000000000007918 */ /* 0x000fc00000000000 */
        /* <DEDUP_REMOVED lines=11> */
.L_x_12:


//--------------------- .nv.shared._Z12multiStageTCPK6__halfS1_Pfiii --------------------------
	.section	.nv.shared._Z12multiStageTCPK6__halfS1_Pfiii,"aw",@nobits
	.sectionflags	@""
	.align	2
.nv.shared._Z12multiStageTCPK6__halfS1_Pfiii:
	.zero		14848


//--------------------- .nv.shared.reserved.0     --------------------------
	.section	.nv.shared.reserved.0,"aw",@nobits
	.weak		__nv_reservedSMEM_offset_0_alias
	.size		__nv_reservedSMEM_offset_0_alias, 0, 64
	.other		__nv_reservedSMEM_offset_0_alias,@"STO_CUDA_RESERVED_SHARED STV_DEFAULT"
__nv_reservedSMEM_offset_0_alias:
	.zero		0
	.zero		64


//--------------------- .nv.constant0._Z12multiStageTCPK6__halfS1_Pfiii --------------------------
	.section	.nv.constant0._Z12multiStageTCPK6__halfS1_Pfiii,"a",@progbits
	.sectionflags	@""
	.align	4
.nv.constant0._Z12multiStageTCPK6__halfS1_Pfiii:
	.zero		932


//--------------------- SYMBOLS --------------------------

	.type		.nv.reservedSmem.offset0,@object
	.size		.nv.reservedSmem.offset0,0x4
	.type		.nv.reservedSmem.cap,@object
	.size		.nv.reservedSmem.cap,0x4
